//
// Generated by NVIDIA NVVM Compiler
//
// Compiler Build ID: CL-36424714
// Cuda compilation tools, release 13.0, V13.0.88
// Based on NVVM 20.0.0
//

.version 9.0
.target sm_100
.address_size 64

	// .globl	_Z21leibniz_kernel_doublePdy

.visible .entry _Z21leibniz_kernel_doublePdy(
	.param .u64 .ptr .align 1 _Z21leibniz_kernel_doublePdy_param_0,
	.param .u64 _Z21leibniz_kernel_doublePdy_param_1
)
{
	.reg .pred 	%p<4>;
	.reg .b32 	%r<5>;
	.reg .b64 	%rd<16>;
	.reg .b64 	%fd<14>;

	ld.param.u64 	%rd6, [_Z21leibniz_kernel_doublePdy_param_0];
	ld.param.u64 	%rd7, [_Z21leibniz_kernel_doublePdy_param_1];
	mov.u32 	%r1, %ctaid.x;
	mov.u32 	%r2, %ntid.x;
	cvt.u64.u32 	%rd1, %r2;
	mul.wide.u32 	%rd8, %r1, %r2;
	mov.u32 	%r3, %tid.x;
	cvt.u64.u32 	%rd9, %r3;
	add.s64 	%rd2, %rd8, %rd9;
	setp.ge.u64 	%p1, %rd2, %rd7;
	mov.f64 	%fd13, 0d0000000000000000;
	@%p1 bra 	$L__BB0_3;
	mov.u32 	%r4, %nctaid.x;
	cvt.u64.u32 	%rd10, %r4;
	mul.lo.s64 	%rd3, %rd1, %rd10;
	mov.f64 	%fd13, 0d0000000000000000;
	mov.u64 	%rd15, %rd2;
$L__BB0_2:
	and.b64  	%rd11, %rd15, 1;
	setp.eq.b64 	%p2, %rd11, 1;
	cvt.rn.f64.u64 	%fd6, %rd15;
	fma.rn.f64 	%fd7, %fd6, 0d4000000000000000, 0d3FF0000000000000;
	mov.f64 	%fd8, 0d4010000000000000;
	div.rn.f64 	%fd9, %fd8, %fd7;
	neg.f64 	%fd10, %fd9;
	selp.f64 	%fd11, %fd10, %fd9, %p2;
	add.f64 	%fd13, %fd13, %fd11;
	add.s64 	%rd15, %rd15, %rd3;
	setp.lt.u64 	%p3, %rd15, %rd7;
	@%p3 bra 	$L__BB0_2;
$L__BB0_3:
	cvta.to.global.u64 	%rd12, %rd6;
	shl.b64 	%rd13, %rd2, 3;
	add.s64 	%rd14, %rd12, %rd13;
	st.global.f64 	[%rd14], %fd13;
	ret;

}


// ===== COMPILED SASS (sm_100) =====

	.target	sm_100

	.elftype	@"ET_EXEC"


//--------------------- .note.nv.tkinfo           --------------------------
	.section	.note.nv.tkinfo,"",@"SHT_NOTE"
	.sectionflags	@"SHF_NOTE_NV_TKINFO"
	.tkinfo
        /*0018*/ 	.word	0x00000002
        /*0030*/ 	.string	""
        /*0030*/ 	.string	"ptxas"
        /*0030*/ 	.string	"Cuda compilation tools, release 13.0, V13.0.88"
        /*0030*/ 	.string	"Build cuda_13.0.r13.0/compiler.36424714_0"
        /*0030*/ 	.string	"-arch sm_100 -m 64 "



//--------------------- .note.nv.cuinfo           --------------------------
	.section	.note.nv.cuinfo,"",@"SHT_NOTE"
	.sectionflags	@"SHF_NOTE_NV_CUINFO"
        /*0018*/ 	.short	0x0002
        /*001a*/ 	.short	0x0064
        /*001c*/ 	.short	0x0082
	.zero		2


//--------------------- .nv.info                  --------------------------
	.section	.nv.info,"",@"SHT_CUDA_INFO"
	.align	4


	//----- nvinfo : EIATTR_REGCOUNT
	.align		4
        /*0000*/ 	.byte	0x04, 0x2f
        /*0002*/ 	.short	(.L_1 - .L_0)
	.align		4
.L_0:
        /*0004*/ 	.word	index@(_Z21leibniz_kernel_doublePdy)
        /*0008*/ 	.word	0x0000001d


	//----- nvinfo : EIATTR_FRAME_SIZE
	.align		4
.L_1:
        /*000c*/ 	.byte	0x04, 0x11
        /*000e*/ 	.short	(.L_3 - .L_2)
	.align		4
.L_2:
        /*0010*/ 	.word	index@($__internal_0_$__cuda_sm20_div_rn_f64_full)
        /*0014*/ 	.word	0x00000000


	//----- nvinfo : EIATTR_FRAME_SIZE
	.align		4
.L_3:
        /*0018*/ 	.byte	0x04, 0x11
        /*001a*/ 	.short	(.L_5 - .L_4)
	.align		4
.L_4:
        /*001c*/ 	.word	index@(_Z21leibniz_kernel_doublePdy)
        /*0020*/ 	.word	0x00000000


	//----- nvinfo : EIATTR_MIN_STACK_SIZE
	.align		4
.L_5:
        /*0024*/ 	.byte	0x04, 0x12
        /*0026*/ 	.short	(.L_7 - .L_6)
	.align		4
.L_6:
        /*0028*/ 	.word	index@(_Z21leibniz_kernel_doublePdy)
        /*002c*/ 	.word	0x00000000
.L_7:


//--------------------- .nv.compat                --------------------------
	.section	.nv.compat,"",@"SHT_CUDA_COMPAT_INFO"
	.align	4
        /*0000*/ 	.byte	0x02, 0x09, 0x00, 0x00, 0x02, 0x02, 0x01, 0x00, 0x02, 0x05, 0x05, 0x00, 0x03, 0x07, 0x01, 0x01
        /*0010*/ 	.byte	0x02, 0x03, 0x00, 0x00, 0x02, 0x06, 0x01, 0x00, 0x04, 0x0b, 0x08, 0x00, 0x01, 0x00, 0x00, 0x00
        /*0020*/ 	.byte	0x00, 0x00, 0x00, 0x00


//--------------------- .nv.info._Z21leibniz_kernel_doublePdy --------------------------
	.section	.nv.info._Z21leibniz_kernel_doublePdy,"",@"SHT_CUDA_INFO"
	.sectionflags	@""
	.align	4


	//----- nvinfo : EIATTR_CUDA_API_VERSION
	.align		4
        /*0000*/ 	.byte	0x04, 0x37
        /*0002*/ 	.short	(.L_9 - .L_8)
.L_8:
        /*0004*/ 	.word	0x00000082


	//----- nvinfo : EIATTR_KPARAM_INFO
	.align		4
.L_9:
        /*0008*/ 	.byte	0x04, 0x17
        /*000a*/ 	.short	(.L_11 - .L_10)
.L_10:
        /*000c*/ 	.word	0x00000000
        /*0010*/ 	.short	0x0001
        /*0012*/ 	.short	0x0008
        /*0014*/ 	.byte	0x00, 0xf0, 0x21, 0x00


	//----- nvinfo : EIATTR_KPARAM_INFO
	.align		4
.L_11:
        /*0018*/ 	.byte	0x04, 0x17
        /*001a*/ 	.short	(.L_13 - .L_12)
.L_12:
        /*001c*/ 	.word	0x00000000
        /*0020*/ 	.short	0x0000
        /*0022*/ 	.short	0x0000
        /*0024*/ 	.byte	0x00, 0xf5, 0x21, 0x00


	//----- nvinfo : EIATTR_SPARSE_MMA_MASK
	.align		4
.L_13:
        /*0028*/ 	.byte	0x03, 0x50
        /*002a*/ 	.short	0x0000


	//----- nvinfo : EIATTR_MAXREG_COUNT
	.align		4
        /*002c*/ 	.byte	0x03, 0x1b
        /*002e*/ 	.short	0x00ff


	//----- nvinfo : EIATTR_MERCURY_ISA_VERSION
	.align		4
        /*0030*/ 	.byte	0x03, 0x5f
        /*0032*/ 	.short	0x0101


	//----- nvinfo : EIATTR_VRC_CTA_INIT_COUNT
	.align		4
        /*0034*/ 	.byte	0x02, 0x4a
	.zero		1
	.zero		1


	//----- nvinfo : EIATTR_EXIT_INSTR_OFFSETS
	.align		4
        /*0038*/ 	.byte	0x04, 0x1c
        /*003a*/ 	.short	(.L_15 - .L_14)


	//   ....[0]....
.L_14:
        /*003c*/ 	.word	0x000003b0


	//----- nvinfo : EIATTR_CRS_STACK_SIZE
	.align		4
.L_15:
        /*0040*/ 	.byte	0x04, 0x1e
        /*0042*/ 	.short	(.L_17 - .L_16)
.L_16:
        /*0044*/ 	.word	0x00000000


	//----- nvinfo : EIATTR_CBANK_PARAM_SIZE
	.align		4
.L_17:
        /*0048*/ 	.byte	0x03, 0x19
        /*004a*/ 	.short	0x0010


	//----- nvinfo : EIATTR_PARAM_CBANK
	.align		4
        /*004c*/ 	.byte	0x04, 0x0a
        /*004e*/ 	.short	(.L_19 - .L_18)
	.align		4
.L_18:
        /*0050*/ 	.word	index@(.nv.constant0._Z21leibniz_kernel_doublePdy)
        /*0054*/ 	.short	0x0380
        /*0056*/ 	.short	0x0010


	//----- nvinfo : EIATTR_SW_WAR
	.align		4
.L_19:
        /*0058*/ 	.byte	0x04, 0x36
        /*005a*/ 	.short	(.L_21 - .L_20)
.L_20:
        /*005c*/ 	.word	0x00000008
.L_21:


//--------------------- .nv.callgraph             --------------------------
	.section	.nv.callgraph,"",@"SHT_CUDA_CALLGRAPH"
	.align	4
	.sectionentsize	8
	.align		4
        /*0000*/ 	.word	0x00000000
	.align		4
        /*0004*/ 	.word	0xffffffff
	.align		4
        /*0008*/ 	.word	0x00000000
	.align		4
        /*000c*/ 	.word	0xfffffffe
	.align		4
        /*0010*/ 	.word	0x00000000
	.align		4
        /*0014*/ 	.word	0xfffffffd
	.align		4
        /*0018*/ 	.word	0x00000000
	.align		4
        /*001c*/ 	.word	0xfffffffc


//--------------------- .text._Z21leibniz_kernel_doublePdy --------------------------
	.section	.text._Z21leibniz_kernel_doublePdy,"ax",@progbits
	.align	128
        .global         _Z21leibniz_kernel_doublePdy
        .type           _Z21leibniz_kernel_doublePdy,@function
        .size           _Z21leibniz_kernel_doublePdy,(.L_x_10 - _Z21leibniz_kernel_doublePdy)
        .other          _Z21leibniz_kernel_doublePdy,@"STO_CUDA_ENTRY STV_DEFAULT"
_Z21leibniz_kernel_doublePdy:
.text._Z21leibniz_kernel_doublePdy:
[----:B------:R-:W-:Y:S01]  /*0000*/  LDC R1, c[0x0][0x37c] ;  /* 0x0000df00ff017b82 */ /* 0x000fe20000000800 */
[----:B------:R-:W0:Y:S07]  /*0010*/  S2R R4, SR_TID.X ;  /* 0x0000000000047919 */ /* 0x000e2e0000002100 */
[----:B------:R-:W0:Y:S01]  /*0020*/  S2UR UR4, SR_CTAID.X ;  /* 0x00000000000479c3 */ /* 0x000e220000002500 */
[----:B------:R-:W1:Y:S01]  /*0030*/  LDCU.64 UR8, c[0x0][0x388] ;  /* 0x00007100ff0877ac */ /* 0x000e620008000a00 */
[----:B------:R-:W-:Y:S01]  /*0040*/  IMAD.MOV.U32 R5, RZ, RZ, RZ ;  /* 0x000000ffff057224 */ /* 0x000fe200078e00ff */
[----:B------:R-:W-:Y:S01]  /*0050*/  BSSY.RECONVERGENT B0, `(.L_x_0) ;  /* 0x0000031000007945 */ /* 0x000fe20003800200 */
[----:B------:R-:W-:Y:S01]  /*0060*/  CS2R R6, SRZ ;  /* 0x0000000000067805 */ /* 0x000fe2000001ff00 */
[----:B------:R-:W2:Y:S03]  /*0070*/  LDCU.64 UR6, c[0x0][0x358] ;  /* 0x00006b00ff0677ac */ /* 0x000ea60008000a00 */
[----:B------:R-:W0:Y:S01]  /*0080*/  LDC R9, c[0x0][0x360] ;  /* 0x0000d800ff097b82 */ /* 0x000e220000000800 */
[----:B------:R-:W3:Y:S01]  /*0090*/  LDCU.64 UR10, c[0x0][0x388] ;  /* 0x00007100ff0a77ac */ /* 0x000ee20008000a00 */
[----:B0-----:R-:W-:-:S03]  /*00a0*/  IMAD.WIDE.U32 R4, R9, UR4, R4 ;  /* 0x0000000409047c25 */ /* 0x001fc6000f8e0004 */
[----:B-1----:R-:W-:-:S04]  /*00b0*/  ISETP.GE.U32.AND P0, PT, R4, UR8, PT ;  /* 0x0000000804007c0c */ /* 0x002fc8000bf06070 */
[----:B------:R-:W-:-:S13]  /*00c0*/  ISETP.GE.U32.AND.EX P0, PT, R5, UR9, PT, P0 ;  /* 0x0000000905007c0c */ /* 0x000fda000bf06100 */
[----:B--23--:R-:W-:Y:S05]  /*00d0*/  @P0 BRA `(.L_x_1) ;  /* 0x0000000000a00947 */ /* 0x00cfea0003800000 */
[----:B------:R-:W0:Y:S01]  /*00e0*/  LDCU UR4, c[0x0][0x370] ;  /* 0x00006e00ff0477ac */ /* 0x000e220008000800 */
[----:B------:R-:W-:Y:S01]  /*00f0*/  IMAD.MOV.U32 R14, RZ, RZ, R4 ;  /* 0x000000ffff0e7224 */ /* 0x000fe200078e0004 */
[----:B------:R-:W-:Y:S01]  /*0100*/  CS2R R6, SRZ ;  /* 0x0000000000067805 */ /* 0x000fe2000001ff00 */
[----:B------:R-:W-:Y:S02]  /*0110*/  IMAD.MOV.U32 R15, RZ, RZ, R5 ;  /* 0x000000ffff0f7224 */ /* 0x000fe400078e0005 */
[----:B0-----:R-:W-:Y:S01]  /*0120*/  IMAD.WIDE.U32 R8, R9, UR4, RZ ;  /* 0x0000000409087c25 */ /* 0x001fe2000f8e00ff */
[----:B------:R-:W-:-:S03]  /*0130*/  UMOV UR4, URZ ;  /* 0x000000ff00047c82 */ /* 0x000fc60008000000 */
[----:B------:R-:W-:-:S07]  /*0140*/  VIADD R0, R9, UR4 ;  /* 0x0000000409007c36 */ /* 0x000fce0008000000 */
.L_x_4:
[----:B------:R-:W0:Y:S01]  /*0150*/  I2F.F64.U64 R10, R14 ;  /* 0x0000000e000a7312 */ /* 0x000e220000301800 */
[----:B------:R-:W-:Y:S01]  /*0160*/  IMAD.MOV.U32 R2, RZ, RZ, 0x0 ;  /* 0x00000000ff027424 */ /* 0x000fe200078e00ff */
[----:B------:R-:W-:Y:S01]  /*0170*/  BSSY.RECONVERGENT B1, `(.L_x_2) ;  /* 0x0000019000017945 */ /* 0x000fe20003800200 */
[----:B------:R-:W-:-:S06]  /*0180*/  IMAD.MOV.U32 R3, RZ, RZ, 0x3ff00000 ;  /* 0x3ff00000ff037424 */ /* 0x000fcc00078e00ff */
[----:B0-----:R-:W-:Y:S01]  /*0190*/  DFMA R10, R10, 2, R2 ;  /* 0x400000000a0a782b */ /* 0x001fe20000000002 */
[----:B------:R-:W-:-:S05]  /*01a0*/  IMAD.MOV.U32 R2, RZ, RZ, 0x1 ;  /* 0x00000001ff027424 */ /* 0x000fca00078e00ff */
[----:B------:R-:W0:Y:S02]  /*01b0*/  MUFU.RCP64H R3, R11 ;  /* 0x0000000b00037308 */ /* 0x000e240000001800 */
[----:B0-----:R-:W-:-:S08]  /*01c0*/  DFMA R12, -R10, R2, 1 ;  /* 0x3ff000000a0c742b */ /* 0x001fd00000000102 */
[----:B------:R-:W-:-:S08]  /*01d0*/  DFMA R12, R12, R12, R12 ;  /* 0x0000000c0c0c722b */ /* 0x000fd0000000000c */
[----:B------:R-:W-:-:S08]  /*01e0*/  DFMA R12, R2, R12, R2 ;  /* 0x0000000c020c722b */ /* 0x000fd00000000002 */
[----:B------:R-:W-:-:S08]  /*01f0*/  DFMA R2, -R10, R12, 1 ;  /* 0x3ff000000a02742b */ /* 0x000fd0000000010c */
[----:B------:R-:W-:-:S08]  /*0200*/  DFMA R2, R12, R2, R12 ;  /* 0x000000020c02722b */ /* 0x000fd0000000000c */
[----:B------:R-:W-:-:S08]  /*0210*/  DMUL R12, R2, 4 ;  /* 0x40100000020c7828 */ /* 0x000fd00000000000 */
[----:B------:R-:W-:-:S08]  /*0220*/  DFMA R16, -R10, R12, 4 ;  /* 0x401000000a10742b */ /* 0x000fd0000000010c */
[----:B------:R-:W-:Y:S01]  /*0230*/  DFMA R2, R2, R16, R12 ;  /* 0x000000100202722b */ /* 0x000fe2000000000c */
[C---:B------:R-:W-:Y:S02]  /*0240*/  LOP3.LUT R12, R14.reuse, 0x1, RZ, 0xc0, !PT ;  /* 0x000000010e0c7812 */ /* 0x040fe400078ec0ff */
[----:B------:R-:W-:Y:S02]  /*0250*/  IADD3 R14, P1, PT, R14, R8, RZ ;  /* 0x000000080e0e7210 */ /* 0x000fe40007f3e0ff */
[----:B------:R-:W-:-:S03]  /*0260*/  ISETP.NE.U32.AND P0, PT, R12, 0x1, PT ;  /* 0x000000010c00780c */ /* 0x000fc60003f05070 */
[----:B------:R-:W-:Y:S02]  /*0270*/  IMAD.X R15, R15, 0x1, R0, P1 ;  /* 0x000000010f0f7824 */ /* 0x000fe400008e0600 */
[----:B------:R-:W-:Y:S01]  /*0280*/  FFMA R12, RZ, R11, R3 ;  /* 0x0000000bff0c7223 */ /* 0x000fe20000000003 */
[----:B------:R-:W-:Y:S02]  /*0290*/  ISETP.GE.U32.AND P1, PT, R14, UR10, PT ;  /* 0x0000000a0e007c0c */ /* 0x000fe4000bf26070 */
[----:B------:R-:W-:Y:S02]  /*02a0*/  ISETP.NE.U32.AND.EX P0, PT, RZ, RZ, PT, P0 ;  /* 0x000000ffff00720c */ /* 0x000fe40003f05100 */
[----:B------:R-:W-:Y:S02]  /*02b0*/  FSETP.GT.AND P2, PT, |R12|, 1.469367938527859385e-39, PT ;  /* 0x001000000c00780b */ /* 0x000fe40003f44200 */
[----:B------:R-:W-:-:S11]  /*02c0*/  ISETP.GE.U32.AND.EX P1, PT, R15, UR11, PT, P1 ;  /* 0x0000000b0f007c0c */ /* 0x000fd6000bf26110 */
[----:B------:R-:W-:Y:S05]  /*02d0*/  @P2 BRA `(.L_x_3) ;  /* 0x0000000000082947 */ /* 0x000fea0003800000 */
[----:B------:R-:W-:-:S07]  /*02e0*/  MOV R16, 0x300 ;  /* 0x0000030000107802 */ /* 0x000fce0000000f00 */
[----:B------:R-:W-:Y:S05]  /*02f0*/  CALL.REL.NOINC `($__internal_0_$__cuda_sm20_div_rn_f64_full) ;  /* 0x0000000000307944 */ /* 0x000fea0003c00000 */
.L_x_3:
[----:B------:R-:W-:Y:S05]  /*0300*/  BSYNC.RECONVERGENT B1 ;  /* 0x0000000000017941 */ /* 0x000fea0003800200 */
.L_x_2:
[----:B------:R-:W-:-:S10]  /*0310*/  DADD R10, -RZ, -R2 ;  /* 0x00000000ff0a7229 */ /* 0x000fd40000000902 */
[----:B------:R-:W-:Y:S02]  /*0320*/  FSEL R2, R10, R2, !P0 ;  /* 0x000000020a027208 */ /* 0x000fe40004000000 */
[----:B------:R-:W-:-:S06]  /*0330*/  FSEL R3, R11, R3, !P0 ;  /* 0x000000030b037208 */ /* 0x000fcc0004000000 */
[----:B------:R-:W-:Y:S01]  /*0340*/  DADD R6, R6, R2 ;  /* 0x0000000006067229 */ /* 0x000fe20000000002 */
[----:B------:R-:W-:Y:S10]  /*0350*/  @!P1 BRA `(.L_x_4) ;  /* 0xfffffffc007c9947 */ /* 0x000ff4000383ffff */
.L_x_1:
[----:B------:R-:W-:Y:S05]  /*0360*/  BSYNC.RECONVERGENT B0 ;  /* 0x0000000000007941 */ /* 0x000fea0003800200 */
.L_x_0:
[----:B------:R-:W0:Y:S02]  /*0370*/  LDCU.64 UR4, c[0x0][0x380] ;  /* 0x00007000ff0477ac */ /* 0x000e240008000a00 */
[----:B0-----:R-:W-:-:S04]  /*0380*/  LEA R2, P0, R4, UR4, 0x3 ;  /* 0x0000000404027c11 */ /* 0x001fc8000f8018ff */
[----:B------:R-:W-:-:S05]  /*0390*/  LEA.HI.X R3, R4, UR5, R5, 0x3, P0 ;  /* 0x0000000504037c11 */ /* 0x000fca00080f1c05 */
[----:B------:R-:W-:Y:S01]  /*03a0*/  STG.E.64 desc[UR6][R2.64], R6 ;  /* 0x0000000602007986 */ /* 0x000fe2000c101b06 */
[----:B------:R-:W-:Y:S05]  /*03b0*/  EXIT ;  /* 0x000000000000794d */ /* 0x000fea0003800000 */
        .weak           $__internal_0_$__cuda_sm20_div_rn_f64_full
        .type           $__internal_0_$__cuda_sm20_div_rn_f64_full,@function
        .size           $__internal_0_$__cuda_sm20_div_rn_f64_full,(.L_x_10 - $__internal_0_$__cuda_sm20_div_rn_f64_full)
$__internal_0_$__cuda_sm20_div_rn_f64_full:
[C---:B------:R-:W-:Y:S01]  /*03c0*/  FSETP.GEU.AND P2, PT, |R11|.reuse, 1.469367938527859385e-39, PT ;  /* 0x001000000b00780b */ /* 0x040fe20003f4e200 */
[----:B------:R-:W-:Y:S01]  /*03d0*/  IMAD.MOV.U32 R12, RZ, RZ, 0x1 ;  /* 0x00000001ff0c7424 */ /* 0x000fe200078e00ff */
[C---:B------:R-:W-:Y:S01]  /*03e0*/  LOP3.LUT R2, R11.reuse, 0x800fffff, RZ, 0xc0, !PT ;  /* 0x800fffff0b027812 */ /* 0x040fe200078ec0ff */
[----:B------:R-:W-:Y:S01]  /*03f0*/  IMAD.MOV.U32 R24, RZ, RZ, 0x40100000 ;  /* 0x40100000ff187424 */ /* 0x000fe200078e00ff */
[----:B------:R-:W-:Y:S01]  /*0400*/  LOP3.LUT R25, R11, 0x7ff00000, RZ, 0xc0, !PT ;  /* 0x7ff000000b197812 */ /* 0x000fe200078ec0ff */
[----:B------:R-:W-:Y:S01]  /*0410*/  IMAD.MOV.U32 R17, RZ, RZ, 0x1ca00000 ;  /* 0x1ca00000ff117424 */ /* 0x000fe200078e00ff */
[----:B------:R-:W-:Y:S01]  /*0420*/  LOP3.LUT R3, R2, 0x3ff00000, RZ, 0xfc, !PT ;  /* 0x3ff0000002037812 */ /* 0x000fe200078efcff */
[----:B------:R-:W-:Y:S01]  /*0430*/  IMAD.MOV.U32 R2, RZ, RZ, R10 ;  /* 0x000000ffff027224 */ /* 0x000fe200078e000a */
[----:B------:R-:W-:Y:S01]  /*0440*/  ISETP.LE.U32.AND P3, PT, R25, 0x40100000, PT ;  /* 0x401000001900780c */ /* 0x000fe20003f63070 */
[----:B------:R-:W-:Y:S01]  /*0450*/  VIADD R26, R24, 0xffffffff ;  /* 0xffffffff181a7836 */ /* 0x000fe20000000000 */
[----:B------:R-:W-:Y:S03]  /*0460*/  BSSY.RECONVERGENT B2, `(.L_x_5) ;  /* 0x0000040000027945 */ /* 0x000fe60003800200 */
[----:B------:R-:W-:-:S06]  /*0470*/  @!P2 DMUL R2, R10, 8.98846567431157953865e+307 ;  /* 0x7fe000000a02a828 */ /* 0x000fcc0000000000 */
[----:B------:R-:W0:Y:S04]  /*0480*/  MUFU.RCP64H R13, R3 ;  /* 0x00000003000d7308 */ /* 0x000e280000001800 */
[----:B------:R-:W-:Y:S02]  /*0490*/  @!P2 LOP3.LUT R25, R3, 0x7ff00000, RZ, 0xc0, !PT ;  /* 0x7ff000000319a812 */ /* 0x000fe400078ec0ff */
[----:B------:R-:W-:-:S03]  /*04a0*/  ISETP.GT.U32.AND P2, PT, R26, 0x7feffffe, PT ;  /* 0x7feffffe1a00780c */ /* 0x000fc60003f44070 */
[----:B------:R-:W-:-:S05]  /*04b0*/  VIADD R26, R25, 0xffffffff ;  /* 0xffffffff191a7836 */ /* 0x000fca0000000000 */
[----:B------:R-:W-:Y:S01]  /*04c0*/  ISETP.GT.U32.OR P2, PT, R26, 0x7feffffe, P2 ;  /* 0x7feffffe1a00780c */ /* 0x000fe20001744470 */
[----:B0-----:R-:W-:-:S08]  /*04d0*/  DFMA R18, R12, -R2, 1 ;  /* 0x3ff000000c12742b */ /* 0x001fd00000000802 */
[----:B------:R-:W-:-:S08]  /*04e0*/  DFMA R18, R18, R18, R18 ;  /* 0x000000121212722b */ /* 0x000fd00000000012 */
[----:B------:R-:W-:-:S08]  /*04f0*/  DFMA R18, R12, R18, R12 ;  /* 0x000000120c12722b */ /* 0x000fd0000000000c */
[----:B------:R-:W-:-:S08]  /*0500*/  DFMA R12, R18, -R2, 1 ;  /* 0x3ff00000120c742b */ /* 0x000fd00000000802 */
[----:B------:R-:W-:Y:S01]  /*0510*/  DFMA R18, R18, R12, R18 ;  /* 0x0000000c1212722b */ /* 0x000fe20000000012 */
[----:B------:R-:W-:Y:S01]  /*0520*/  SEL R13, R17, 0x63400000, !P3 ;  /* 0x63400000110d7807 */ /* 0x000fe20005800000 */
[----:B------:R-:W-:-:S06]  /*0530*/  IMAD.MOV.U32 R12, RZ, RZ, RZ ;  /* 0x000000ffff0c7224 */ /* 0x000fcc00078e00ff */
[----:B------:R-:W-:-:S08]  /*0540*/  DMUL R20, R18, R12 ;  /* 0x0000000c12147228 */ /* 0x000fd00000000000 */
[----:B------:R-:W-:-:S08]  /*0550*/  DFMA R22, R20, -R2, R12 ;  /* 0x800000021416722b */ /* 0x000fd0000000000c */
[----:B------:R-:W-:Y:S01]  /*0560*/  DFMA R18, R18, R22, R20 ;  /* 0x000000161212722b */ /* 0x000fe20000000014 */
[----:B------:R-:W-:Y:S10]  /*0570*/  @P2 BRA `(.L_x_6) ;  /* 0x0000000000742947 */ /* 0x000ff40003800000 */
[----:B------:R-:W-:Y:S01]  /*0580*/  LOP3.LUT R22, R11, 0x7ff00000, RZ, 0xc0, !PT ;  /* 0x7ff000000b167812 */ /* 0x000fe200078ec0ff */
[----:B------:R-:W-:-:S03]  /*0590*/  IMAD.MOV.U32 R20, RZ, RZ, 0x40100000 ;  /* 0x40100000ff147424 */ /* 0x000fc600078e00ff */
[----:B------:R-:W-:Y:S01]  /*05a0*/  ISETP.LE.U32.AND P2, PT, R22, 0x40100000, PT ;  /* 0x401000001600780c */ /* 0x000fe20003f43070 */
[----:B------:R-:W-:-:S03]  /*05b0*/  IMAD.MOV R21, RZ, RZ, -R22 ;  /* 0x000000ffff157224 */ /* 0x000fc600078e0a16 */
[----:B------:R-:W-:Y:S02]  /*05c0*/  SEL R22, R17, 0x63400000, !P2 ;  /* 0x6340000011167807 */ /* 0x000fe40005000000 */
[----:B------:R-:W-:-:S04]  /*05d0*/  VIADDMNMX R20, R21, R20, 0xb9600000, !PT ;  /* 0xb960000015147446 */ /* 0x000fc80007800114 */
[----:B------:R-:W-:-:S05]  /*05e0*/  VIMNMX R17, PT, PT, R20, 0x46a00000, PT ;  /* 0x46a0000014117848 */ /* 0x000fca0003fe0100 */
[----:B------:R-:W-:Y:S02]  /*05f0*/  IMAD.IADD R17, R17, 0x1, -R22 ;  /* 0x0000000111117824 */ /* 0x000fe400078e0a16 */
[----:B------:R-:W-:Y:S02]  /*0600*/  IMAD.MOV.U32 R22, RZ, RZ, RZ ;  /* 0x000000ffff167224 */ /* 0x000fe400078e00ff */
[----:B------:R-:W-:-:S06]  /*0610*/  VIADD R23, R17, 0x7fe00000 ;  /* 0x7fe0000011177836 */ /* 0x000fcc0000000000 */
[----:B------:R-:W-:-:S10]  /*0620*/  DMUL R20, R18, R22 ;  /* 0x0000001612147228 */ /* 0x000fd40000000000 */
[----:B------:R-:W-:-:S13]  /*0630*/  FSETP.GTU.AND P2, PT, |R21|, 1.469367938527859385e-39, PT ;  /* 0x001000001500780b */ /* 0x000fda0003f4c200 */
[----:B------:R-:W-:Y:S05]  /*0640*/  @P2 BRA `(.L_x_7) ;  /* 0x0000000000842947 */ /* 0x000fea0003800000 */
[----:B------:R-:W-:Y:S01]  /*0650*/  DFMA R2, R18, -R2, R12 ;  /* 0x800000021202722b */ /* 0x000fe2000000000c */
[----:B------:R-:W-:-:S09]  /*0660*/  IMAD.MOV.U32 R22, RZ, RZ, RZ ;  /* 0x000000ffff167224 */ /* 0x000fd200078e00ff */
[C---:B------:R-:W-:Y:S02]  /*0670*/  FSETP.NEU.AND P2, PT, R3.reuse, RZ, PT ;  /* 0x000000ff0300720b */ /* 0x040fe40003f4d000 */
[----:B------:R-:W-:-:S04]  /*0680*/  LOP3.LUT R11, R3, 0x80000000, R11, 0x48, !PT ;  /* 0x80000000030b7812 */ /* 0x000fc800078e480b */
[----:B------:R-:W-:-:S07]  /*0690*/  LOP3.LUT R23, R11, R23, RZ, 0xfc, !PT ;  /* 0x000000170b177212 */ /* 0x000fce00078efcff */
[----:B------:R-:W-:Y:S05]  /*06a0*/  @!P2 BRA `(.L_x_7) ;  /* 0x00000000006ca947 */ /* 0x000fea0003800000 */
[----:B------:R-:W-:Y:S01]  /*06b0*/  IMAD.MOV R3, RZ, RZ, -R17 ;  /* 0x000000ffff037224 */ /* 0x000fe200078e0a11 */
[----:B------:R-:W-:Y:S01]  /*06c0*/  IADD3 R17, PT, PT, -R17, -0x43300000, RZ ;  /* 0xbcd0000011117810 */ /* 0x000fe20007ffe1ff */
[----:B------:R-:W-:-:S06]  /*06d0*/  IMAD.MOV.U32 R2, RZ, RZ, RZ ;  /* 0x000000ffff027224 */ /* 0x000fcc00078e00ff */
[----:B------:R-:W-:Y:S02]  /*06e0*/  DFMA R2, R20, -R2, R18 ;  /* 0x800000021402722b */ /* 0x000fe40000000012 */
[----:B------:R-:W-:-:S08]  /*06f0*/  DMUL.RP R18, R18, R22 ;  /* 0x0000001612127228 */ /* 0x000fd00000008000 */
[----:B------:R-:W-:Y:S02]  /*0700*/  FSETP.NEU.AND P2, PT, |R3|, R17, PT ;  /* 0x000000110300720b */ /* 0x000fe40003f4d200 */
[----:B------:R-:W-:Y:S02]  /*0710*/  LOP3.LUT R11, R19, R11, RZ, 0x3c, !PT ;  /* 0x0000000b130b7212 */ /* 0x000fe400078e3cff */
[----:B------:R-:W-:Y:S02]  /*0720*/  FSEL R20, R18, R20, !P2 ;  /* 0x0000001412147208 */ /* 0x000fe40005000000 */
[----:B------:R-:W-:Y:S01]  /*0730*/  FSEL R21, R11, R21, !P2 ;  /* 0x000000150b157208 */ /* 0x000fe20005000000 */
[----:B------:R-:W-:Y:S06]  /*0740*/  BRA `(.L_x_7) ;  /* 0x0000000000447947 */ /* 0x000fec0003800000 */
.L_x_6:
[----:B------:R-:W-:-:S14]  /*0750*/  DSETP.NAN.AND P2, PT, R10, R10, PT ;  /* 0x0000000a0a00722a */ /* 0x000fdc0003f48000 */
[----:B------:R-:W-:Y:S05]  /*0760*/  @P2 BRA `(.L_x_8) ;  /* 0x0000000000342947 */ /* 0x000fea0003800000 */
[----:B------:R-:W-:Y:S01]  /*0770*/  ISETP.NE.AND P2, PT, R24, R25, PT ;  /* 0x000000191800720c */ /* 0x000fe20003f45270 */
[----:B------:R-:W-:Y:S02]  /*0780*/  IMAD.MOV.U32 R20, RZ, RZ, 0x0 ;  /* 0x00000000ff147424 */ /* 0x000fe400078e00ff */
[----:B------:R-:W-:-:S10]  /*0790*/  IMAD.MOV.U32 R21, RZ, RZ, -0x80000 ;  /* 0xfff80000ff157424 */ /* 0x000fd400078e00ff */
[----:B------:R-:W-:Y:S05]  /*07a0*/  @!P2 BRA `(.L_x_7) ;  /* 0x00000000002ca947 */ /* 0x000fea0003800000 */
[----:B------:R-:W-:Y:S02]  /*07b0*/  ISETP.NE.AND P2, PT, R24, 0x7ff00000, PT ;  /* 0x7ff000001800780c */ /* 0x000fe40003f45270 */
[----:B------:R-:W-:Y:S02]  /*07c0*/  LOP3.LUT R10, R11, 0x40100000, RZ, 0x3c, !PT ;  /* 0x401000000b0a7812 */ /* 0x000fe400078e3cff */
[----:B------:R-:W-:Y:S02]  /*07d0*/  ISETP.EQ.OR P2, PT, R25, RZ, !P2 ;  /* 0x000000ff1900720c */ /* 0x000fe40005742670 */
[----:B------:R-:W-:-:S11]  /*07e0*/  LOP3.LUT R21, R10, 0x80000000, RZ, 0xc0, !PT ;  /* 0x800000000a157812 */ /* 0x000fd600078ec0ff */
[----:B------:R-:W-:Y:S01]  /*07f0*/  @P2 LOP3.LUT R2, R21, 0x7ff00000, RZ, 0xfc, !PT ;  /* 0x7ff0000015022812 */ /* 0x000fe200078efcff */
[----:B------:R-:W-:Y:S02]  /*0800*/  @!P2 IMAD.MOV.U32 R20, RZ, RZ, RZ ;  /* 0x000000ffff14a224 */ /* 0x000fe400078e00ff */
[----:B------:R-:W-:Y:S02]  /*0810*/  @P2 IMAD.MOV.U32 R20, RZ, RZ, RZ ;  /* 0x000000ffff142224 */ /* 0x000fe400078e00ff */
[----:B------:R-:W-:Y:S01]  /*0820*/  @P2 IMAD.MOV.U32 R21, RZ, RZ, R2 ;  /* 0x000000ffff152224 */ /* 0x000fe200078e0002 */
[----:B------:R-:W-:Y:S06]  /*0830*/  BRA `(.L_x_7) ;  /* 0x0000000000087947 */ /* 0x000fec0003800000 */
.L_x_8:
[----:B------:R-:W-:Y:S01]  /*0840*/  LOP3.LUT R21, R11, 0x80000, RZ, 0xfc, !PT ;  /* 0x000800000b157812 */ /* 0x000fe200078efcff */
[----:B------:R-:W-:-:S07]  /*0850*/  IMAD.MOV.U32 R20, RZ, RZ, R10 ;  /* 0x000000ffff147224 */ /* 0x000fce00078e000a */
.L_x_7:
[----:B------:R-:W-:Y:S05]  /*0860*/  BSYNC.RECONVERGENT B2 ;  /* 0x0000000000027941 */ /* 0x000fea0003800200 */
.L_x_5:
[----:B------:R-:W-:Y:S02]  /*0870*/  IMAD.MOV.U32 R17, RZ, RZ, 0x0 ;  /* 0x00000000ff117424 */ /* 0x000fe400078e00ff */
[----:B------:R-:W-:Y:S02]  /*0880*/  IMAD.MOV.U32 R2, RZ, RZ, R20 ;  /* 0x000000ffff027224 */ /* 0x000fe400078e0014 */
[----:B------:R-:W-:Y:S01]  /*0890*/  IMAD.MOV.U32 R3, RZ, RZ, R21 ;  /* 0x000000ffff037224 */ /* 0x000fe200078e0015 */
[----:B------:R-:W-:Y:S06]  /*08a0*/  RET.REL.NODEC R16 `(_Z21leibniz_kernel_doublePdy) ;  /* 0xfffffff410d47950 */ /* 0x000fec0003c3ffff */
.L_x_9:
[----:B------:R-:W-:-:S00]  /*08b0*/  BRA `(.L_x_9) ;  /* 0xfffffffc00fc7947 */ /* 0x000fc0000383ffff */
[----:B------:R-:W-:-:S00]  /*08c0*/  NOP ;  /* 0x0000000000007918 */ /* 0x000fc00000000000 */
        /* <DEDUP_REMOVED lines=11> */
.L_x_10:


//--------------------- .nv.shared.reserved.0     --------------------------
	.section	.nv.shared.reserved.0,"aw",@nobits
	.weak		__nv_reservedSMEM_offset_0_alias
	.size		__nv_reservedSMEM_offset_0_alias, 0, 64
	.other		__nv_reservedSMEM_offset_0_alias,@"STO_CUDA_RESERVED_SHARED STV_DEFAULT"
__nv_reservedSMEM_offset_0_alias:
	.zero		0
	.zero		64


//--------------------- .nv.constant0._Z21leibniz_kernel_doublePdy --------------------------
	.section	.nv.constant0._Z21leibniz_kernel_doublePdy,"a",@progbits
	.sectionflags	@""
	.align	4
.nv.constant0._Z21leibniz_kernel_doublePdy:
	.zero		912


//--------------------- SYMBOLS --------------------------

	.type		.nv.reservedSmem.offset0,@object
	.size		.nv.reservedSmem.offset0,0x4
